//
// Generated by NVIDIA NVVM Compiler
//
// Compiler Build ID: CL-36424714
// Cuda compilation tools, release 13.0, V13.0.88
// Based on NVVM 20.0.0
//

.version 9.0
.target sm_100
.address_size 64

	// .globl	_Z10kernel_minPiS_S_

.visible .entry _Z10kernel_minPiS_S_(
	.param .u64 .ptr .align 1 _Z10kernel_minPiS_S__param_0,
	.param .u64 .ptr .align 1 _Z10kernel_minPiS_S__param_1,
	.param .u64 .ptr .align 1 _Z10kernel_minPiS_S__param_2
)
{
	.reg .b32 	%r<5>;
	.reg .b64 	%rd<11>;

	ld.param.u64 	%rd1, [_Z10kernel_minPiS_S__param_0];
	ld.param.u64 	%rd2, [_Z10kernel_minPiS_S__param_1];
	ld.param.u64 	%rd3, [_Z10kernel_minPiS_S__param_2];
	cvta.to.global.u64 	%rd4, %rd1;
	cvta.to.global.u64 	%rd5, %rd3;
	cvta.to.global.u64 	%rd6, %rd2;
	mov.u32 	%r1, %tid.x;
	mul.wide.u32 	%rd7, %r1, 4;
	add.s64 	%rd8, %rd6, %rd7;
	ld.global.u32 	%r2, [%rd8];
	add.s64 	%rd9, %rd5, %rd7;
	ld.global.u32 	%r3, [%rd9];
	min.s32 	%r4, %r2, %r3;
	add.s64 	%rd10, %rd4, %rd7;
	st.global.u32 	[%rd10], %r4;
	ret;

}


// ===== COMPILED SASS (sm_100) =====

	.target	sm_100

	.elftype	@"ET_EXEC"


//--------------------- .note.nv.tkinfo           --------------------------
	.section	.note.nv.tkinfo,"",@"SHT_NOTE"
	.sectionflags	@"SHF_NOTE_NV_TKINFO"
	.tkinfo
        /*0018*/ 	.word	0x00000002
        /*0030*/ 	.string	""
        /*0030*/ 	.string	"ptxas"
        /*0030*/ 	.string	"Cuda compilation tools, release 13.0, V13.0.88"
        /*0030*/ 	.string	"Build cuda_13.0.r13.0/compiler.36424714_0"
        /*0030*/ 	.string	"-arch sm_100 -m 64 "



//--------------------- .note.nv.cuinfo           --------------------------
	.section	.note.nv.cuinfo,"",@"SHT_NOTE"
	.sectionflags	@"SHF_NOTE_NV_CUINFO"
        /*0018*/ 	.short	0x0002
        /*001a*/ 	.short	0x0064
        /*001c*/ 	.short	0x0082
	.zero		2


//--------------------- .nv.info                  --------------------------
	.section	.nv.info,"",@"SHT_CUDA_INFO"
	.align	4


	//----- nvinfo : EIATTR_REGCOUNT
	.align		4
        /*0000*/ 	.byte	0x04, 0x2f
        /*0002*/ 	.short	(.L_1 - .L_0)
	.align		4
.L_0:
        /*0004*/ 	.word	index@(_Z10kernel_minPiS_S_)
        /*0008*/ 	.word	0x0000000c


	//----- nvinfo : EIATTR_FRAME_SIZE
	.align		4
.L_1:
        /*000c*/ 	.byte	0x04, 0x11
        /*000e*/ 	.short	(.L_3 - .L_2)
	.align		4
.L_2:
        /*0010*/ 	.word	index@(_Z10kernel_minPiS_S_)
        /*0014*/ 	.word	0x00000000


	//----- nvinfo : EIATTR_MIN_STACK_SIZE
	.align		4
.L_3:
        /*0018*/ 	.byte	0x04, 0x12
        /*001a*/ 	.short	(.L_5 - .L_4)
	.align		4
.L_4:
        /*001c*/ 	.word	index@(_Z10kernel_minPiS_S_)
        /*0020*/ 	.word	0x00000000
.L_5:


//--------------------- .nv.compat                --------------------------
	.section	.nv.compat,"",@"SHT_CUDA_COMPAT_INFO"
	.align	4
        /*0000*/ 	.byte	0x02, 0x09, 0x00, 0x00, 0x02, 0x02, 0x01, 0x00, 0x02, 0x05, 0x05, 0x00, 0x03, 0x07, 0x01, 0x01
        /*0010*/ 	.byte	0x02, 0x03, 0x00, 0x00, 0x02, 0x06, 0x01, 0x00, 0x04, 0x0b, 0x08, 0x00, 0x09, 0x00, 0x00, 0x00
        /*0020*/ 	.byte	0x00, 0x00, 0x00, 0x00


//--------------------- .nv.info._Z10kernel_minPiS_S_ --------------------------
	.section	.nv.info._Z10kernel_minPiS_S_,"",@"SHT_CUDA_INFO"
	.sectionflags	@""
	.align	4


	//----- nvinfo : EIATTR_CUDA_API_VERSION
	.align		4
        /*0000*/ 	.byte	0x04, 0x37
        /*0002*/ 	.short	(.L_7 - .L_6)
.L_6:
        /*0004*/ 	.word	0x00000082


	//----- nvinfo : EIATTR_KPARAM_INFO
	.align		4
.L_7:
        /*0008*/ 	.byte	0x04, 0x17
        /*000a*/ 	.short	(.L_9 - .L_8)
.L_8:
        /*000c*/ 	.word	0x00000000
        /*0010*/ 	.short	0x0002
        /*0012*/ 	.short	0x0010
        /*0014*/ 	.byte	0x00, 0xf5, 0x21, 0x00


	//----- nvinfo : EIATTR_KPARAM_INFO
	.align		4
.L_9:
        /*0018*/ 	.byte	0x04, 0x17
        /*001a*/ 	.short	(.L_11 - .L_10)
.L_10:
        /*001c*/ 	.word	0x00000000
        /*0020*/ 	.short	0x0001
        /*0022*/ 	.short	0x0008
        /*0024*/ 	.byte	0x00, 0xf5, 0x21, 0x00


	//----- nvinfo : EIATTR_KPARAM_INFO
	.align		4
.L_11:
        /*0028*/ 	.byte	0x04, 0x17
        /*002a*/ 	.short	(.L_13 - .L_12)
.L_12:
        /*002c*/ 	.word	0x00000000
        /*0030*/ 	.short	0x0000
        /*0032*/ 	.short	0x0000
        /*0034*/ 	.byte	0x00, 0xf5, 0x21, 0x00


	//----- nvinfo : EIATTR_SPARSE_MMA_MASK
	.align		4
.L_13:
        /*0038*/ 	.byte	0x03, 0x50
        /*003a*/ 	.short	0x0000


	//----- nvinfo : EIATTR_MAXREG_COUNT
	.align		4
        /*003c*/ 	.byte	0x03, 0x1b
        /*003e*/ 	.short	0x00ff


	//----- nvinfo : EIATTR_MERCURY_ISA_VERSION
	.align		4
        /*0040*/ 	.byte	0x03, 0x5f
        /*0042*/ 	.short	0x0101


	//----- nvinfo : EIATTR_VRC_CTA_INIT_COUNT
	.align		4
        /*0044*/ 	.byte	0x02, 0x4a
	.zero		1
	.zero		1


	//----- nvinfo : EIATTR_EXIT_INSTR_OFFSETS
	.align		4
        /*0048*/ 	.byte	0x04, 0x1c
        /*004a*/ 	.short	(.L_15 - .L_14)


	//   ....[0]....
.L_14:
        /*004c*/ 	.word	0x000000d0


	//----- nvinfo : EIATTR_CBANK_PARAM_SIZE
	.align		4
.L_15:
        /*0050*/ 	.byte	0x03, 0x19
        /*0052*/ 	.short	0x0018


	//----- nvinfo : EIATTR_PARAM_CBANK
	.align		4
        /*0054*/ 	.byte	0x04, 0x0a
        /*0056*/ 	.short	(.L_17 - .L_16)
	.align		4
.L_16:
        /*0058*/ 	.word	index@(.nv.constant0._Z10kernel_minPiS_S_)
        /*005c*/ 	.short	0x0380
        /*005e*/ 	.short	0x0018


	//----- nvinfo : EIATTR_SW_WAR
	.align		4
.L_17:
        /*0060*/ 	.byte	0x04, 0x36
        /*0062*/ 	.short	(.L_19 - .L_18)
.L_18:
        /*0064*/ 	.word	0x00000008
.L_19:


//--------------------- .nv.callgraph             --------------------------
	.section	.nv.callgraph,"",@"SHT_CUDA_CALLGRAPH"
	.align	4
	.sectionentsize	8
	.align		4
        /*0000*/ 	.word	0x00000000
	.align		4
        /*0004*/ 	.word	0xffffffff
	.align		4
        /*0008*/ 	.word	0x00000000
	.align		4
        /*000c*/ 	.word	0xfffffffe
	.align		4
        /*0010*/ 	.word	0x00000000
	.align		4
        /*0014*/ 	.word	0xfffffffd
	.align		4
        /*0018*/ 	.word	0x00000000
	.align		4
        /*001c*/ 	.word	0xfffffffc


//--------------------- .text._Z10kernel_minPiS_S_ --------------------------
	.section	.text._Z10kernel_minPiS_S_,"ax",@progbits
	.align	128
        .global         _Z10kernel_minPiS_S_
        .type           _Z10kernel_minPiS_S_,@function
        .size           _Z10kernel_minPiS_S_,(.L_x_1 - _Z10kernel_minPiS_S_)
        .other          _Z10kernel_minPiS_S_,@"STO_CUDA_ENTRY STV_DEFAULT"
_Z10kernel_minPiS_S_:
.text._Z10kernel_minPiS_S_:
[----:B------:R-:W-:Y:S01]  /*0000*/  LDC R1, c[0x0][0x37c] ;  /* 0x0000df00ff017b82 */ /* 0x000fe20000000800 */
[----:B------:R-:W0:Y:S07]  /*0010*/  S2R R9, SR_TID.X ;  /* 0x0000000000097919 */ /* 0x000e2e0000002100 */
[----:B------:R-:W0:Y:S01]  /*0020*/  LDC.64 R2, c[0x0][0x388] ;  /* 0x0000e200ff027b82 */ /* 0x000e220000000a00 */
[----:B------:R-:W1:Y:S07]  /*0030*/  LDCU.64 UR4, c[0x0][0x358] ;  /* 0x00006b00ff0477ac */ /* 0x000e6e0008000a00 */
[----:B------:R-:W2:Y:S08]  /*0040*/  LDC.64 R4, c[0x0][0x390] ;  /* 0x0000e400ff047b82 */ /* 0x000eb00000000a00 */
[----:B------:R-:W3:Y:S01]  /*0050*/  LDC.64 R6, c[0x0][0x380] ;  /* 0x0000e000ff067b82 */ /* 0x000ee20000000a00 */
[----:B0-----:R-:W-:-:S04]  /*0060*/  IMAD.WIDE.U32 R2, R9, 0x4, R2 ;  /* 0x0000000409027825 */ /* 0x001fc800078e0002 */
[C---:B--2---:R-:W-:Y:S02]  /*0070*/  IMAD.WIDE.U32 R4, R9.reuse, 0x4, R4 ;  /* 0x0000000409047825 */ /* 0x044fe400078e0004 */
[----:B-1----:R-:W2:Y:S04]  /*0080*/  LDG.E R2, desc[UR4][R2.64] ;  /* 0x0000000402027981 */ /* 0x002ea8000c1e1900 */
[----:B------:R-:W2:Y:S01]  /*0090*/  LDG.E R5, desc[UR4][R4.64] ;  /* 0x0000000404057981 */ /* 0x000ea2000c1e1900 */
[----:B---3--:R-:W-:Y:S01]  /*00a0*/  IMAD.WIDE.U32 R6, R9, 0x4, R6 ;  /* 0x0000000409067825 */ /* 0x008fe200078e0006 */
[----:B--2---:R-:W-:-:S05]  /*00b0*/  VIMNMX R9, PT, PT, R2, R5, PT ;  /* 0x0000000502097248 */ /* 0x004fca0003fe0100 */
[----:B------:R-:W-:Y:S01]  /*00c0*/  STG.E desc[UR4][R6.64], R9 ;  /* 0x0000000906007986 */ /* 0x000fe2000c101904 */
[----:B------:R-:W-:Y:S05]  /*00d0*/  EXIT ;  /* 0x000000000000794d */ /* 0x000fea0003800000 */
.L_x_0:
[----:B------:R-:W-:-:S00]  /*00e0*/  BRA `(.L_x_0) ;  /* 0xfffffffc00fc7947 */ /* 0x000fc0000383ffff */
[----:B------:R-:W-:-:S00]  /*00f0*/  NOP ;  /* 0x0000000000007918 */ /* 0x000fc00000000000 */
        /* <DEDUP_REMOVED lines=8> */
.L_x_1:


//--------------------- .nv.shared.reserved.0     --------------------------
	.section	.nv.shared.reserved.0,"aw",@nobits
	.weak		__nv_reservedSMEM_offset_0_alias
	.size		__nv_reservedSMEM_offset_0_alias, 0, 64
	.other		__nv_reservedSMEM_offset_0_alias,@"STO_CUDA_RESERVED_SHARED STV_DEFAULT"
__nv_reservedSMEM_offset_0_alias:
	.zero		0
	.zero		64


//--------------------- .nv.constant0._Z10kernel_minPiS_S_ --------------------------
	.section	.nv.constant0._Z10kernel_minPiS_S_,"a",@progbits
	.sectionflags	@""
	.align	4
.nv.constant0._Z10kernel_minPiS_S_:
	.zero		920


//--------------------- SYMBOLS --------------------------

	.type		.nv.reservedSmem.offset0,@object
	.size		.nv.reservedSmem.offset0,0x4
